//
// Generated by NVIDIA NVVM Compiler
//
// Compiler Build ID: CL-36424714
// Cuda compilation tools, release 13.0, V13.0.88
// Based on NVVM 20.0.0
//

.version 9.0
.target sm_100
.address_size 64

	// .globl	_Z21sum_atomic_add_kernelPfS_i
// _ZZ21sum_atomic_add_kernelPfS_iE5accum has been demoted

.visible .entry _Z21sum_atomic_add_kernelPfS_i(
	.param .u64 .ptr .align 1 _Z21sum_atomic_add_kernelPfS_i_param_0,
	.param .u64 .ptr .align 1 _Z21sum_atomic_add_kernelPfS_i_param_1,
	.param .u32 _Z21sum_atomic_add_kernelPfS_i_param_2
)
{
	.reg .pred 	%p<12>;
	.reg .b32 	%r<17>;
	.reg .b32 	%f<34>;
	.reg .b64 	%rd<7>;
	// demoted variable
	.shared .align 4 .b8 _ZZ21sum_atomic_add_kernelPfS_iE5accum[4096];
	ld.param.u64 	%rd2, [_Z21sum_atomic_add_kernelPfS_i_param_0];
	ld.param.u64 	%rd1, [_Z21sum_atomic_add_kernelPfS_i_param_1];
	cvta.to.global.u64 	%rd3, %rd2;
	mov.u32 	%r3, %ntid.x;
	mov.u32 	%r4, %ctaid.x;
	mov.u32 	%r1, %tid.x;
	mad.lo.s32 	%r5, %r3, %r4, %r1;
	mul.wide.s32 	%rd4, %r5, 4;
	add.s64 	%rd5, %rd3, %rd4;
	ld.global.f32 	%f1, [%rd5];
	shl.b32 	%r6, %r1, 2;
	mov.u32 	%r7, _ZZ21sum_atomic_add_kernelPfS_iE5accum;
	add.s32 	%r2, %r7, %r6;
	st.shared.f32 	[%r2], %f1;
	bar.sync 	0;
	and.b32  	%r8, %r1, 1;
	setp.eq.b32 	%p1, %r8, 1;
	@%p1 bra 	$L__BB0_2;
	ld.shared.f32 	%f2, [%r2+4];
	ld.shared.f32 	%f3, [%r2];
	add.f32 	%f4, %f2, %f3;
	st.shared.f32 	[%r2], %f4;
$L__BB0_2:
	bar.sync 	0;
	and.b32  	%r9, %r1, 3;
	setp.ne.s32 	%p2, %r9, 0;
	@%p2 bra 	$L__BB0_4;
	ld.shared.f32 	%f5, [%r2+8];
	ld.shared.f32 	%f6, [%r2];
	add.f32 	%f7, %f5, %f6;
	st.shared.f32 	[%r2], %f7;
$L__BB0_4:
	bar.sync 	0;
	and.b32  	%r10, %r1, 7;
	setp.ne.s32 	%p3, %r10, 0;
	@%p3 bra 	$L__BB0_6;
	ld.shared.f32 	%f8, [%r2+16];
	ld.shared.f32 	%f9, [%r2];
	add.f32 	%f10, %f8, %f9;
	st.shared.f32 	[%r2], %f10;
$L__BB0_6:
	bar.sync 	0;
	and.b32  	%r11, %r1, 15;
	setp.ne.s32 	%p4, %r11, 0;
	@%p4 bra 	$L__BB0_8;
	ld.shared.f32 	%f11, [%r2+32];
	ld.shared.f32 	%f12, [%r2];
	add.f32 	%f13, %f11, %f12;
	st.shared.f32 	[%r2], %f13;
$L__BB0_8:
	bar.sync 	0;
	and.b32  	%r12, %r1, 31;
	setp.ne.s32 	%p5, %r12, 0;
	@%p5 bra 	$L__BB0_10;
	ld.shared.f32 	%f14, [%r2+64];
	ld.shared.f32 	%f15, [%r2];
	add.f32 	%f16, %f14, %f15;
	st.shared.f32 	[%r2], %f16;
$L__BB0_10:
	bar.sync 	0;
	and.b32  	%r13, %r1, 63;
	setp.ne.s32 	%p6, %r13, 0;
	@%p6 bra 	$L__BB0_12;
	ld.shared.f32 	%f17, [%r2+128];
	ld.shared.f32 	%f18, [%r2];
	add.f32 	%f19, %f17, %f18;
	st.shared.f32 	[%r2], %f19;
$L__BB0_12:
	bar.sync 	0;
	and.b32  	%r14, %r1, 127;
	setp.ne.s32 	%p7, %r14, 0;
	@%p7 bra 	$L__BB0_14;
	ld.shared.f32 	%f20, [%r2+256];
	ld.shared.f32 	%f21, [%r2];
	add.f32 	%f22, %f20, %f21;
	st.shared.f32 	[%r2], %f22;
$L__BB0_14:
	bar.sync 	0;
	and.b32  	%r15, %r1, 255;
	setp.ne.s32 	%p8, %r15, 0;
	@%p8 bra 	$L__BB0_16;
	ld.shared.f32 	%f23, [%r2+512];
	ld.shared.f32 	%f24, [%r2];
	add.f32 	%f25, %f23, %f24;
	st.shared.f32 	[%r2], %f25;
$L__BB0_16:
	bar.sync 	0;
	and.b32  	%r16, %r1, 511;
	setp.ne.s32 	%p9, %r16, 0;
	@%p9 bra 	$L__BB0_18;
	ld.shared.f32 	%f26, [%r2+1024];
	ld.shared.f32 	%f27, [%r2];
	add.f32 	%f28, %f26, %f27;
	st.shared.f32 	[%r2], %f28;
$L__BB0_18:
	bar.sync 	0;
	setp.ne.s32 	%p10, %r1, 0;
	@%p10 bra 	$L__BB0_20;
	ld.shared.f32 	%f29, [_ZZ21sum_atomic_add_kernelPfS_iE5accum+2048];
	ld.shared.f32 	%f30, [%r2];
	add.f32 	%f31, %f29, %f30;
	st.shared.f32 	[%r2], %f31;
$L__BB0_20:
	setp.ne.s32 	%p11, %r1, 0;
	bar.sync 	0;
	@%p11 bra 	$L__BB0_22;
	ld.shared.f32 	%f32, [_ZZ21sum_atomic_add_kernelPfS_iE5accum];
	cvta.to.global.u64 	%rd6, %rd1;
	atom.global.add.f32 	%f33, [%rd6], %f32;
$L__BB0_22:
	ret;

}


// ===== COMPILED SASS (sm_100) =====

	.target	sm_100

	.elftype	@"ET_EXEC"


//--------------------- .note.nv.tkinfo           --------------------------
	.section	.note.nv.tkinfo,"",@"SHT_NOTE"
	.sectionflags	@"SHF_NOTE_NV_TKINFO"
	.tkinfo
        /*0018*/ 	.word	0x00000002
        /*0030*/ 	.string	""
        /*0030*/ 	.string	"ptxas"
        /*0030*/ 	.string	"Cuda compilation tools, release 13.0, V13.0.88"
        /*0030*/ 	.string	"Build cuda_13.0.r13.0/compiler.36424714_0"
        /*0030*/ 	.string	"-arch sm_100 -m 64 "



//--------------------- .note.nv.cuinfo           --------------------------
	.section	.note.nv.cuinfo,"",@"SHT_NOTE"
	.sectionflags	@"SHF_NOTE_NV_CUINFO"
        /*0018*/ 	.short	0x0002
        /*001a*/ 	.short	0x0064
        /*001c*/ 	.short	0x0082
	.zero		2


//--------------------- .nv.info                  --------------------------
	.section	.nv.info,"",@"SHT_CUDA_INFO"
	.align	4


	//----- nvinfo : EIATTR_REGCOUNT
	.align		4
        /*0000*/ 	.byte	0x04, 0x2f
        /*0002*/ 	.short	(.L_1 - .L_0)
	.align		4
.L_0:
        /*0004*/ 	.word	index@(_Z21sum_atomic_add_kernelPfS_i)
        /*0008*/ 	.word	0x0000000a


	//----- nvinfo : EIATTR_FRAME_SIZE
	.align		4
.L_1:
        /*000c*/ 	.byte	0x04, 0x11
        /*000e*/ 	.short	(.L_3 - .L_2)
	.align		4
.L_2:
        /*0010*/ 	.word	index@(_Z21sum_atomic_add_kernelPfS_i)
        /*0014*/ 	.word	0x00000000


	//----- nvinfo : EIATTR_MIN_STACK_SIZE
	.align		4
.L_3:
        /*0018*/ 	.byte	0x04, 0x12
        /*001a*/ 	.short	(.L_5 - .L_4)
	.align		4
.L_4:
        /*001c*/ 	.word	index@(_Z21sum_atomic_add_kernelPfS_i)
        /*0020*/ 	.word	0x00000000
.L_5:


//--------------------- .nv.compat                --------------------------
	.section	.nv.compat,"",@"SHT_CUDA_COMPAT_INFO"
	.align	4
        /*0000*/ 	.byte	0x02, 0x09, 0x00, 0x00, 0x02, 0x02, 0x01, 0x00, 0x02, 0x05, 0x05, 0x00, 0x03, 0x07, 0x01, 0x01
        /*0010*/ 	.byte	0x02, 0x03, 0x00, 0x00, 0x02, 0x06, 0x01, 0x00, 0x04, 0x0b, 0x08, 0x00, 0x09, 0x00, 0x00, 0x00
        /*0020*/ 	.byte	0x00, 0x00, 0x00, 0x00


//--------------------- .nv.info._Z21sum_atomic_add_kernelPfS_i --------------------------
	.section	.nv.info._Z21sum_atomic_add_kernelPfS_i,"",@"SHT_CUDA_INFO"
	.sectionflags	@""
	.align	4


	//----- nvinfo : EIATTR_CUDA_API_VERSION
	.align		4
        /*0000*/ 	.byte	0x04, 0x37
        /*0002*/ 	.short	(.L_7 - .L_6)
.L_6:
        /*0004*/ 	.word	0x00000082


	//----- nvinfo : EIATTR_KPARAM_INFO
	.align		4
.L_7:
        /*0008*/ 	.byte	0x04, 0x17
        /*000a*/ 	.short	(.L_9 - .L_8)
.L_8:
        /*000c*/ 	.word	0x00000000
        /*0010*/ 	.short	0x0002
        /*0012*/ 	.short	0x0010
        /*0014*/ 	.byte	0x00, 0xf0, 0x11, 0x00


	//----- nvinfo : EIATTR_KPARAM_INFO
	.align		4
.L_9:
        /*0018*/ 	.byte	0x04, 0x17
        /*001a*/ 	.short	(.L_11 - .L_10)
.L_10:
        /*001c*/ 	.word	0x00000000
        /*0020*/ 	.short	0x0001
        /*0022*/ 	.short	0x0008
        /*0024*/ 	.byte	0x00, 0xf5, 0x21, 0x00


	//----- nvinfo : EIATTR_KPARAM_INFO
	.align		4
.L_11:
        /*0028*/ 	.byte	0x04, 0x17
        /*002a*/ 	.short	(.L_13 - .L_12)
.L_12:
        /*002c*/ 	.word	0x00000000
        /*0030*/ 	.short	0x0000
        /*0032*/ 	.short	0x0000
        /*0034*/ 	.byte	0x00, 0xf5, 0x21, 0x00


	//----- nvinfo : EIATTR_SPARSE_MMA_MASK
	.align		4
.L_13:
        /*0038*/ 	.byte	0x03, 0x50
        /*003a*/ 	.short	0x0000


	//----- nvinfo : EIATTR_MAXREG_COUNT
	.align		4
        /*003c*/ 	.byte	0x03, 0x1b
        /*003e*/ 	.short	0x00ff


	//----- nvinfo : EIATTR_NUM_BARRIERS
	.align		4
        /*0040*/ 	.byte	0x02, 0x4c
        /*0042*/ 	.byte	0x01
	.zero		1


	//----- nvinfo : EIATTR_MERCURY_ISA_VERSION
	.align		4
        /*0044*/ 	.byte	0x03, 0x5f
        /*0046*/ 	.short	0x0101


	//----- nvinfo : EIATTR_VRC_CTA_INIT_COUNT
	.align		4
        /*0048*/ 	.byte	0x02, 0x4a
	.zero		1
	.zero		1


	//----- nvinfo : EIATTR_EXIT_INSTR_OFFSETS
	.align		4
        /*004c*/ 	.byte	0x04, 0x1c
        /*004e*/ 	.short	(.L_15 - .L_14)


	//   ....[0]....
.L_14:
        /*0050*/ 	.word	0x000004c0


	//   ....[1]....
        /*0054*/ 	.word	0x00000500


	//----- nvinfo : EIATTR_CBANK_PARAM_SIZE
	.align		4
.L_15:
        /*0058*/ 	.byte	0x03, 0x19
        /*005a*/ 	.short	0x0014


	//----- nvinfo : EIATTR_PARAM_CBANK
	.align		4
        /*005c*/ 	.byte	0x04, 0x0a
        /*005e*/ 	.short	(.L_17 - .L_16)
	.align		4
.L_16:
        /*0060*/ 	.word	index@(.nv.constant0._Z21sum_atomic_add_kernelPfS_i)
        /*0064*/ 	.short	0x0380
        /*0066*/ 	.short	0x0014


	//----- nvinfo : EIATTR_SW_WAR
	.align		4
.L_17:
        /*0068*/ 	.byte	0x04, 0x36
        /*006a*/ 	.short	(.L_19 - .L_18)
.L_18:
        /*006c*/ 	.word	0x00000008
.L_19:


//--------------------- .nv.callgraph             --------------------------
	.section	.nv.callgraph,"",@"SHT_CUDA_CALLGRAPH"
	.align	4
	.sectionentsize	8
	.align		4
        /*0000*/ 	.word	0x00000000
	.align		4
        /*0004*/ 	.word	0xffffffff
	.align		4
        /*0008*/ 	.word	0x00000000
	.align		4
        /*000c*/ 	.word	0xfffffffe
	.align		4
        /*0010*/ 	.word	0x00000000
	.align		4
        /*0014*/ 	.word	0xfffffffd
	.align		4
        /*0018*/ 	.word	0x00000000
	.align		4
        /*001c*/ 	.word	0xfffffffc


//--------------------- .text._Z21sum_atomic_add_kernelPfS_i --------------------------
	.section	.text._Z21sum_atomic_add_kernelPfS_i,"ax",@progbits
	.align	128
        .global         _Z21sum_atomic_add_kernelPfS_i
        .type           _Z21sum_atomic_add_kernelPfS_i,@function
        .size           _Z21sum_atomic_add_kernelPfS_i,(.L_x_1 - _Z21sum_atomic_add_kernelPfS_i)
        .other          _Z21sum_atomic_add_kernelPfS_i,@"STO_CUDA_ENTRY STV_DEFAULT"
_Z21sum_atomic_add_kernelPfS_i:
.text._Z21sum_atomic_add_kernelPfS_i:
[----:B------:R-:W-:Y:S01]  /*0000*/  LDC R1, c[0x0][0x37c] ;  /* 0x0000df00ff017b82 */ /* 0x000fe20000000800 */
[----:B------:R-:W0:Y:S07]  /*0010*/  S2R R3, SR_CTAID.X ;  /* 0x0000000000037919 */ /* 0x000e2e0000002500 */
[----:B------:R-:W1:Y:S01]  /*0020*/  LDC.64 R4, c[0x0][0x380] ;  /* 0x0000e000ff047b82 */ /* 0x000e620000000a00 */
[----:B------:R-:W0:Y:S01]  /*0030*/  LDCU UR4, c[0x0][0x360] ;  /* 0x00006c00ff0477ac */ /* 0x000e220008000800 */
[----:B------:R-:W0:Y:S01]  /*0040*/  S2R R0, SR_TID.X ;  /* 0x0000000000007919 */ /* 0x000e220000002100 */
[----:B------:R-:W2:Y:S01]  /*0050*/  LDCU.64 UR6, c[0x0][0x358] ;  /* 0x00006b00ff0677ac */ /* 0x000ea20008000a00 */
[----:B0-----:R-:W-:-:S04]  /*0060*/  IMAD R3, R3, UR4, R0 ;  /* 0x0000000403037c24 */ /* 0x001fc8000f8e0200 */
[----:B-1----:R-:W-:-:S06]  /*0070*/  IMAD.WIDE R4, R3, 0x4, R4 ;  /* 0x0000000403047825 */ /* 0x002fcc00078e0204 */
[----:B--2---:R-:W2:Y:S01]  /*0080*/  LDG.E R5, desc[UR6][R4.64] ;  /* 0x0000000604057981 */ /* 0x004ea2000c1e1900 */
[----:B------:R-:W0:Y:S01]  /*0090*/  S2UR UR5, SR_CgaCtaId ;  /* 0x00000000000579c3 */ /* 0x000e220000008800 */
[----:B------:R-:W-:Y:S01]  /*00a0*/  UMOV UR4, 0x400 ;  /* 0x0000040000047882 */ /* 0x000fe20000000000 */
[C---:B------:R-:W-:Y:S02]  /*00b0*/  LOP3.LUT R2, R0.reuse, 0x1, RZ, 0xc0, !PT ;  /* 0x0000000100027812 */ /* 0x040fe400078ec0ff */
[----:B------:R-:W-:Y:S02]  /*00c0*/  LOP3.LUT P1, RZ, R0, 0x3, RZ, 0xc0, !PT ;  /* 0x0000000300ff7812 */ /* 0x000fe4000782c0ff */
[----:B------:R-:W-:Y:S01]  /*00d0*/  ISETP.NE.U32.AND P0, PT, R2, 0x1, PT ;  /* 0x000000010200780c */ /* 0x000fe20003f05070 */
[----:B0-----:R-:W-:-:S06]  /*00e0*/  ULEA UR4, UR5, UR4, 0x18 ;  /* 0x0000000405047291 */ /* 0x001fcc000f8ec0ff */
[----:B------:R-:W-:-:S05]  /*00f0*/  LEA R2, R0, UR4, 0x2 ;  /* 0x0000000400027c11 */ /* 0x000fca000f8e10ff */
[----:B--2---:R-:W-:Y:S01]  /*0100*/  STS [R2], R5 ;  /* 0x0000000502007388 */ /* 0x004fe20000000800 */
[----:B------:R-:W-:Y:S06]  /*0110*/  BAR.SYNC.DEFER_BLOCKING 0x0 ;  /* 0x0000000000007b1d */ /* 0x000fec0000010000 */
[----:B------:R-:W-:Y:S04]  /*0120*/  @P0 LDS R3, [R2+0x4] ;  /* 0x0000040002030984 */ /* 0x000fe80000000800 */
[----:B------:R-:W0:Y:S02]  /*0130*/  @P0 LDS R6, [R2] ;  /* 0x0000000002060984 */ /* 0x000e240000000800 */
[----:B0-----:R-:W-:-:S05]  /*0140*/  @P0 FADD R3, R3, R6 ;  /* 0x0000000603030221 */ /* 0x001fca0000000000 */
[----:B------:R-:W-:Y:S01]  /*0150*/  @P0 STS [R2], R3 ;  /* 0x0000000302000388 */ /* 0x000fe20000000800 */
[----:B------:R-:W-:Y:S01]  /*0160*/  BAR.SYNC.DEFER_BLOCKING 0x0 ;  /* 0x0000000000007b1d */ /* 0x000fe20000010000 */
[----:B------:R-:W-:-:S05]  /*0170*/  LOP3.LUT P0, RZ, R0, 0x7, RZ, 0xc0, !PT ;  /* 0x0000000700ff7812 */ /* 0x000fca000780c0ff */
[----:B------:R-:W-:Y:S04]  /*0180*/  @!P1 LDS R4, [R2+0x8] ;  /* 0x0000080002049984 */ /* 0x000fe80000000800 */
[----:B------:R-:W0:Y:S02]  /*0190*/  @!P1 LDS R7, [R2] ;  /* 0x0000000002079984 */ /* 0x000e240000000800 */
[----:B0-----:R-:W-:-:S05]  /*01a0*/  @!P1 FADD R7, R4, R7 ;  /* 0x0000000704079221 */ /* 0x001fca0000000000 */
[----:B------:R-:W-:Y:S01]  /*01b0*/  @!P1 STS [R2], R7 ;  /* 0x0000000702009388 */ /* 0x000fe20000000800 */
        /* <DEDUP_REMOVED lines=37> */
[----:B------:R-:W-:-:S05]  /*0410*/  ISETP.NE.AND P1, PT, R0, RZ, PT ;  /* 0x000000ff0000720c */ /* 0x000fca0003f25270 */
[----:B------:R-:W-:Y:S04]  /*0420*/  @!P0 LDS R4, [R2+0x400] ;  /* 0x0004000002048984 */ /* 0x000fe80000000800 */
[----:B------:R-:W0:Y:S02]  /*0430*/  @!P0 LDS R5, [R2] ;  /* 0x0000000002058984 */ /* 0x000e240000000800 */
[----:B0-----:R-:W-:-:S05]  /*0440*/  @!P0 FADD R5, R4, R5 ;  /* 0x0000000504058221 */ /* 0x001fca0000000000 */
[----:B------:R-:W-:Y:S01]  /*0450*/  @!P0 STS [R2], R5 ;  /* 0x0000000502008388 */ /* 0x000fe20000000800 */
[----:B------:R-:W-:Y:S06]  /*0460*/  BAR.SYNC.DEFER_BLOCKING 0x0 ;  /* 0x0000000000007b1d */ /* 0x000fec0000010000 */
[----:B------:R-:W-:Y:S04]  /*0470*/  @!P1 LDS R0, [UR4+0x800] ;  /* 0x00080004ff009984 */ /* 0x000fe80008000800 */
[----:B------:R-:W0:Y:S02]  /*0480*/  @!P1 LDS R3, [R2] ;  /* 0x0000000002039984 */ /* 0x000e240000000800 */
[----:B0-----:R-:W-:-:S05]  /*0490*/  @!P1 FADD R3, R0, R3 ;  /* 0x0000000300039221 */ /* 0x001fca0000000000 */
[----:B------:R0:W-:Y:S01]  /*04a0*/  @!P1 STS [R2], R3 ;  /* 0x0000000302009388 */ /* 0x0001e20000000800 */
[----:B------:R-:W-:Y:S06]  /*04b0*/  BAR.SYNC.DEFER_BLOCKING 0x0 ;  /* 0x0000000000007b1d */ /* 0x000fec0000010000 */
[----:B------:R-:W-:Y:S05]  /*04c0*/  @P1 EXIT ;  /* 0x000000000000194d */ /* 0x000fea0003800000 */
[----:B------:R-:W1:Y:S01]  /*04d0*/  LDS R5, [UR4] ;  /* 0x00000004ff057984 */ /* 0x000e620008000800 */
[----:B0-----:R-:W1:Y:S03]  /*04e0*/  LDC.64 R2, c[0x0][0x388] ;  /* 0x0000e200ff027b82 */ /* 0x001e660000000a00 */
[----:B-1----:R-:W-:Y:S01]  /*04f0*/  REDG.E.ADD.F32.FTZ.RN.STRONG.GPU desc[UR6][R2.64], R5 ;  /* 0x00000005020079a6 */ /* 0x002fe2000c12f306 */
[----:B------:R-:W-:Y:S05]  /*0500*/  EXIT ;  /* 0x000000000000794d */ /* 0x000fea0003800000 */
.L_x_0:
[----:B------:R-:W-:-:S00]  /*0510*/  BRA `(.L_x_0) ;  /* 0xfffffffc00fc7947 */ /* 0x000fc0000383ffff */
[----:B------:R-:W-:-:S00]  /*0520*/  NOP ;  /* 0x0000000000007918 */ /* 0x000fc00000000000 */
        /* <DEDUP_REMOVED lines=13> */
.L_x_1:


//--------------------- .nv.shared._Z21sum_atomic_add_kernelPfS_i --------------------------
	.section	.nv.shared._Z21sum_atomic_add_kernelPfS_i,"aw",@nobits
	.sectionflags	@""
	.align	4
.nv.shared._Z21sum_atomic_add_kernelPfS_i:
	.zero		5120


//--------------------- .nv.shared.reserved.0     --------------------------
	.section	.nv.shared.reserved.0,"aw",@nobits
	.weak		__nv_reservedSMEM_offset_0_alias
	.size		__nv_reservedSMEM_offset_0_alias, 0, 64
	.other		__nv_reservedSMEM_offset_0_alias,@"STO_CUDA_RESERVED_SHARED STV_DEFAULT"
__nv_reservedSMEM_offset_0_alias:
	.zero		0
	.zero		64


//--------------------- .nv.constant0._Z21sum_atomic_add_kernelPfS_i --------------------------
	.section	.nv.constant0._Z21sum_atomic_add_kernelPfS_i,"a",@progbits
	.sectionflags	@""
	.align	4
.nv.constant0._Z21sum_atomic_add_kernelPfS_i:
	.zero		916


//--------------------- SYMBOLS --------------------------

	.type		.nv.reservedSmem.offset0,@object
	.size		.nv.reservedSmem.offset0,0x4
	.type		.nv.reservedSmem.cap,@object
	.size		.nv.reservedSmem.cap,0x4
